	.headerflags	@"EF_CUDA_TEXMODE_UNIFIED EF_CUDA_64BIT_ADDRESS EF_CUDA_ACCELERATORS EF_CUDA_SM90 EF_CUDA_VIRTUAL_SM(EF_CUDA_SM90)"
	.elftype	@"ET_EXEC"


//--------------------- .nv.info                  --------------------------
	.section	.nv.info,"",@"SHT_CUDA_INFO"
	.align	4


	//----- nvinfo : EIATTR_REGCOUNT
	.align		4
        /*0000*/ 	.byte	0x04, 0x2f
        /*0002*/ 	.short	(.L_1 - .L_0)
	.align		4
.L_0:
        /*0004*/ 	.word	index@(triton_poi_fused_mul_sigmoid_38)
        /*0008*/ 	.word	0x0000000e


	//----- nvinfo : EIATTR_MIN_STACK_SIZE
	.align		4
.L_1:
        /*000c*/ 	.byte	0x04, 0x12
        /*000e*/ 	.short	(.L_3 - .L_2)
	.align		4
.L_2:
        /*0010*/ 	.word	index@(triton_poi_fused_mul_sigmoid_38)
        /*0014*/ 	.word	0x00000000


	//----- nvinfo : EIATTR_FRAME_SIZE
	.align		4
.L_3:
        /*0018*/ 	.byte	0x04, 0x11
        /*001a*/ 	.short	(.L_5 - .L_4)
	.align		4
.L_4:
        /*001c*/ 	.word	index@(triton_poi_fused_mul_sigmoid_38)
        /*0020*/ 	.word	0x00000000


	//----- nvinfo : EIATTR_MIN_STACK_SIZE
	.align		4
.L_5:
        /*0024*/ 	.byte	0x04, 0x12
        /*0026*/ 	.short	(.L_7 - .L_6)
	.align		4
.L_6:
        /*0028*/ 	.word	index@(triton_poi_fused_mul_sigmoid_38)
        /*002c*/ 	.word	0x00000000
.L_7:


//--------------------- .nv.info.triton_poi_fused_mul_sigmoid_38 --------------------------
	.section	.nv.info.triton_poi_fused_mul_sigmoid_38,"",@"SHT_CUDA_INFO"
	.sectionflags	@""
	.align	4


	//----- nvinfo : EIATTR_CUDA_API_VERSION
	.align		4
        /*0000*/ 	.byte	0x04, 0x37
        /*0002*/ 	.short	(.L_9 - .L_8)
.L_8:
        /*0004*/ 	.word	0x0000007c


	//----- nvinfo : EIATTR_KPARAM_INFO
	.align		4
.L_9:
        /*0008*/ 	.byte	0x04, 0x17
        /*000a*/ 	.short	(.L_11 - .L_10)
.L_10:
        /*000c*/ 	.word	0x00000000
        /*0010*/ 	.short	0x0002
        /*0012*/ 	.short	0x0010
        /*0014*/ 	.byte	0x00, 0xf0, 0x11, 0x00


	//----- nvinfo : EIATTR_KPARAM_INFO
	.align		4
.L_11:
        /*0018*/ 	.byte	0x04, 0x17
        /*001a*/ 	.short	(.L_13 - .L_12)
.L_12:
        /*001c*/ 	.word	0x00000000
        /*0020*/ 	.short	0x0001
        /*0022*/ 	.short	0x0008
        /*0024*/ 	.byte	0x00, 0xf4, 0x21, 0x00


	//----- nvinfo : EIATTR_KPARAM_INFO
	.align		4
.L_13:
        /*0028*/ 	.byte	0x04, 0x17
        /*002a*/ 	.short	(.L_15 - .L_14)
.L_14:
        /*002c*/ 	.word	0x00000000
        /*0030*/ 	.short	0x0000
        /*0032*/ 	.short	0x0000
        /*0034*/ 	.byte	0x00, 0xf4, 0x21, 0x00


	//----- nvinfo : EIATTR_SPARSE_MMA_MASK
	.align		4
.L_15:
        /*0038*/ 	.byte	0x03, 0x50
        /*003a*/ 	.short	0x0000


	//----- nvinfo : EIATTR_MAXREG_COUNT
	.align		4
        /*003c*/ 	.byte	0x03, 0x1b
        /*003e*/ 	.short	0x00ff


	//----- nvinfo : EIATTR_EXIT_INSTR_OFFSETS
	.align		4
        /*0040*/ 	.byte	0x04, 0x1c
        /*0042*/ 	.short	(.L_17 - .L_16)


	//   ....[0]....
.L_16:
        /*0044*/ 	.word	0x00000290


	//   ....[1]....
        /*0048*/ 	.word	0x000002b0


	//----- nvinfo : EIATTR_REQNTID
	.align		4
.L_17:
        /*004c*/ 	.byte	0x04, 0x10
        /*004e*/ 	.short	(.L_19 - .L_18)
.L_18:
        /*0050*/ 	.word	0x00000080
        /*0054*/ 	.word	0x00000001
        /*0058*/ 	.word	0x00000001


	//----- nvinfo : EIATTR_CBANK_PARAM_SIZE
	.align		4
.L_19:
        /*005c*/ 	.byte	0x03, 0x19
        /*005e*/ 	.short	0x0014


	//----- nvinfo : EIATTR_PARAM_CBANK
	.align		4
        /*0060*/ 	.byte	0x04, 0x0a
        /*0062*/ 	.short	(.L_21 - .L_20)
	.align		4
.L_20:
        /*0064*/ 	.word	index@(.nv.constant0.triton_poi_fused_mul_sigmoid_38)
        /*0068*/ 	.short	0x0210
        /*006a*/ 	.short	0x0014


	//----- nvinfo : EIATTR_SW_WAR
	.align		4
.L_21:
        /*006c*/ 	.byte	0x04, 0x36
        /*006e*/ 	.short	(.L_23 - .L_22)
.L_22:
        /*0070*/ 	.word	0x00000008
.L_23:


//--------------------- .nv.callgraph             --------------------------
	.section	.nv.callgraph,"",@"SHT_CUDA_CALLGRAPH"
	.align	4
	.sectionentsize	8
	.align		4
        /*0000*/ 	.word	0x00000000
	.align		4
        /*0004*/ 	.word	0xffffffff
	.align		4
        /*0008*/ 	.word	0x00000000
	.align		4
        /*000c*/ 	.word	0xfffffffe
	.align		4
        /*0010*/ 	.word	0x00000000
	.align		4
        /*0014*/ 	.word	0xfffffffd
	.align		4
        /*0018*/ 	.word	0x00000000
	.align		4
        /*001c*/ 	.word	0xfffffffc


//--------------------- .text.triton_poi_fused_mul_sigmoid_38 --------------------------
	.section	.text.triton_poi_fused_mul_sigmoid_38,"ax",@progbits
	.align	128
        .global         triton_poi_fused_mul_sigmoid_38
        .type           triton_poi_fused_mul_sigmoid_38,@function
        .size           triton_poi_fused_mul_sigmoid_38,(.L_x_1 - triton_poi_fused_mul_sigmoid_38)
        .other          triton_poi_fused_mul_sigmoid_38,@"STO_CUDA_ENTRY STV_DEFAULT"
triton_poi_fused_mul_sigmoid_38:
.text.triton_poi_fused_mul_sigmoid_38:
[----:B------:R-:W0:Y:S02]  /*0000*/  LDC R1, c[0x0][0x28] ;  /* 0x00000a00ff017b82 */ /* 0x000e240000000800 */
[----:B------:R-:W1:Y:S01]  /*0010*/  S2R R0, SR_TID.X ;  /* 0x0000000000007919 */ /* 0x000e620000002100 */
[----:B------:R-:W2:Y:S01]  /*0020*/  LDC.64 R4, c[0x0][0x210] ;  /* 0x00008400ff047b82 */ /* 0x000ea20000000a00 */
[----:B------:R-:W-:Y:S01]  /*0030*/  CS2R R2, SRZ ;  /* 0x0000000000027805 */ /* 0x000fe2000001ff00 */
[----:B------:R-:W-:Y:S01]  /*0040*/  ULDC.64 UR4, c[0x0][0x208] ;  /* 0x0000820000047ab9 */ /* 0x000fe20000000a00 */
[----:B------:R-:W3:Y:S01]  /*0050*/  S2R R7, SR_CTAID.X ;  /* 0x0000000000077919 */ /* 0x000ee20000002500 */
[----:B-1----:R-:W-:-:S04]  /*0060*/  SHF.L.U32 R0, R0, 0x1, RZ ;  /* 0x0000000100007819 */ /* 0x002fc800000006ff */
[----:B------:R-:W-:-:S04]  /*0070*/  LOP3.LUT R0, R0, 0xfe, RZ, 0xc0, !PT ;  /* 0x000000fe00007812 */ /* 0x000fc800078ec0ff */
[----:B---3--:R-:W-:-:S04]  /*0080*/  LEA R7, R7, R0, 0x8 ;  /* 0x0000000007077211 */ /* 0x008fc800078e40ff */
[C---:B------:R-:W-:Y:S01]  /*0090*/  ISETP.GE.AND P0, PT, R7.reuse, 0x100, PT ;  /* 0x000001000700780c */ /* 0x040fe20003f06270 */
[----:B--2---:R-:W-:-:S12]  /*00a0*/  IMAD.WIDE R4, R7, 0x4, R4 ;  /* 0x0000000407047825 */ /* 0x004fd800078e0204 */
[----:B------:R1:W2:Y:S02]  /*00b0*/  @!P0 LDG.E.64 R2, desc[UR4][R4.64] ;  /* 0x0000000404028981 */ /* 0x0002a4000c1e1b00 */
[----:B-1----:R-:W1:Y:S02]  /*00c0*/  LDC.64 R4, c[0x0][0x218] ;  /* 0x00008600ff047b82 */ /* 0x002e640000000a00 */
[----:B-1----:R-:W-:-:S04]  /*00d0*/  IMAD.WIDE R4, R7, 0x4, R4 ;  /* 0x0000000407047825 */ /* 0x002fc800078e0204 */
[----:B--2---:R-:W-:-:S04]  /*00e0*/  FADD R0, RZ, -R2 ;  /* 0x80000002ff007221 */ /* 0x004fc80000000000 */
[----:B------:R-:W-:Y:S01]  /*00f0*/  FMUL R6, R0, 1.4426950216293334961 ;  /* 0x3fb8aa3b00067820 */ /* 0x000fe20000400000 */
[----:B------:R-:W-:-:S04]  /*0100*/  FADD R0, RZ, -R3 ;  /* 0x80000003ff007221 */ /* 0x000fc80000000000 */
[----:B------:R-:W-:Y:S01]  /*0110*/  FMUL R8, R0, 1.4426950216293334961 ;  /* 0x3fb8aa3b00087820 */ /* 0x000fe20000400000 */
[----:B------:R-:W-:-:S04]  /*0120*/  FSETP.GEU.AND P1, PT, R6, -126, PT ;  /* 0xc2fc00000600780b */ /* 0x000fc80003f2e000 */
[----:B------:R-:W-:-:S09]  /*0130*/  FSETP.GEU.AND P2, PT, R8, -126, PT ;  /* 0xc2fc00000800780b */ /* 0x000fd20003f4e000 */
[----:B------:R-:W-:-:S04]  /*0140*/  @!P1 FMUL R6, R6, 0.5 ;  /* 0x3f00000006069820 */ /* 0x000fc80000400000 */
[----:B------:R-:W-:Y:S01]  /*0150*/  @!P2 FMUL R8, R8, 0.5 ;  /* 0x3f0000000808a820 */ /* 0x000fe20000400000 */
[----:B------:R1:W2:Y:S08]  /*0160*/  MUFU.EX2 R0, R6 ;  /* 0x0000000600007308 */ /* 0x0002b00000000800 */
[----:B------:R-:W3:Y:S01]  /*0170*/  MUFU.EX2 R9, R8 ;  /* 0x0000000800097308 */ /* 0x000ee20000000800 */
[----:B-1----:R-:W-:Y:S01]  /*0180*/  HFMA2.MMA R6, -RZ, RZ, 1.625, 0 ;  /* 0x3e800000ff067435 */ /* 0x002fe200000001ff */
[----:B--2---:R-:W-:-:S04]  /*0190*/  @!P1 FMUL R0, R0, R0 ;  /* 0x0000000000009220 */ /* 0x004fc80000400000 */
[----:B------:R-:W-:Y:S01]  /*01a0*/  FADD R0, R0, 1 ;  /* 0x3f80000000007421 */ /* 0x000fe20000000000 */
[----:B---3--:R-:W-:-:S04]  /*01b0*/  @!P2 FMUL R9, R9, R9 ;  /* 0x000000090909a220 */ /* 0x008fc80000400000 */
[----:B------:R-:W-:Y:S01]  /*01c0*/  FSETP.GT.AND P1, PT, R0, 8.50705917302346158658e+37, PT ;  /* 0x7e8000000000780b */ /* 0x000fe20003f24000 */
[----:B------:R-:W-:-:S03]  /*01d0*/  FADD R9, R9, 1 ;  /* 0x3f80000009097421 */ /* 0x000fc60000000000 */
[----:B------:R-:W-:Y:S02]  /*01e0*/  FSEL R11, R6, 1, P1 ;  /* 0x3f800000060b7808 */ /* 0x000fe40000800000 */
[----:B------:R-:W-:-:S04]  /*01f0*/  FSETP.GT.AND P2, PT, R9, 8.50705917302346158658e+37, PT ;  /* 0x7e8000000900780b */ /* 0x000fc80003f44000 */
[----:B------:R-:W-:-:S03]  /*0200*/  FSEL R6, R6, 1, P2 ;  /* 0x3f80000006067808 */ /* 0x000fc60001000000 */
[----:B------:R-:W-:-:S06]  /*0210*/  @P1 FMUL R0, R0, 0.25 ;  /* 0x3e80000000001820 */ /* 0x000fcc0000400000 */
[----:B------:R-:W1:Y:S01]  /*0220*/  MUFU.RCP R0, R0 ;  /* 0x0000000000007308 */ /* 0x000e620000001000 */
[----:B------:R-:W-:-:S07]  /*0230*/  @P2 FMUL R9, R9, 0.25 ;  /* 0x3e80000009092820 */ /* 0x000fce0000400000 */
[----:B------:R-:W2:Y:S01]  /*0240*/  MUFU.RCP R9, R9 ;  /* 0x0000000900097308 */ /* 0x000ea20000001000 */
[----:B-1----:R-:W-:-:S04]  /*0250*/  FMUL R11, R0, R11 ;  /* 0x0000000b000b7220 */ /* 0x002fc80000400000 */
[----:B------:R-:W-:Y:S01]  /*0260*/  FMUL R2, R11, R2 ;  /* 0x000000020b027220 */ /* 0x000fe20000400000 */
[----:B--2---:R-:W-:-:S04]  /*0270*/  FMUL R6, R9, R6 ;  /* 0x0000000609067220 */ /* 0x004fc80000400000 */
[----:B------:R-:W-:Y:S01]  /*0280*/  FMUL R3, R6, R3 ;  /* 0x0000000306037220 */ /* 0x000fe20000400000 */
[----:B------:R-:W-:Y:S06]  /*0290*/  @P0 EXIT ;  /* 0x000000000000094d */ /* 0x000fec0003800000 */
[----:B------:R-:W-:Y:S01]  /*02a0*/  STG.E.64 desc[UR4][R4.64], R2 ;  /* 0x0000000204007986 */ /* 0x000fe2000c101b04 */
[----:B------:R-:W-:Y:S05]  /*02b0*/  EXIT ;  /* 0x000000000000794d */ /* 0x000fea0003800000 */
.L_x_0:
[----:B------:R-:W-:-:S00]  /*02c0*/  BRA `(.L_x_0) ;  /* 0xfffffffc00fc7947 */ /* 0x000fc0000383ffff */
[----:B------:R-:W-:-:S00]  /*02d0*/  NOP ;  /* 0x0000000000007918 */ /* 0x000fc00000000000 */
        /* <DEDUP_REMOVED lines=10> */
.L_x_1:


//--------------------- .nv.constant0.triton_poi_fused_mul_sigmoid_38 --------------------------
	.section	.nv.constant0.triton_poi_fused_mul_sigmoid_38,"a",@progbits
	.sectionflags	@""
	.align	4
.nv.constant0.triton_poi_fused_mul_sigmoid_38:
	.zero		548
